	.headerflags	@"EF_CUDA_TEXMODE_UNIFIED EF_CUDA_64BIT_ADDRESS EF_CUDA_ACCELERATORS EF_CUDA_SM90 EF_CUDA_VIRTUAL_SM(EF_CUDA_SM90)"
	.elftype	@"ET_EXEC"


//--------------------- .nv.info                  --------------------------
	.section	.nv.info,"",@"SHT_CUDA_INFO"
	.align	4


	//----- nvinfo : EIATTR_REGCOUNT
	.align		4
        /*0000*/ 	.byte	0x04, 0x2f
        /*0002*/ 	.short	(.L_1 - .L_0)
	.align		4
.L_0:
        /*0004*/ 	.word	index@(triton_poi_fused_clone_2)
        /*0008*/ 	.word	0x0000000e


	//----- nvinfo : EIATTR_MIN_STACK_SIZE
	.align		4
.L_1:
        /*000c*/ 	.byte	0x04, 0x12
        /*000e*/ 	.short	(.L_3 - .L_2)
	.align		4
.L_2:
        /*0010*/ 	.word	index@(triton_poi_fused_clone_2)
        /*0014*/ 	.word	0x00000000


	//----- nvinfo : EIATTR_FRAME_SIZE
	.align		4
.L_3:
        /*0018*/ 	.byte	0x04, 0x11
        /*001a*/ 	.short	(.L_5 - .L_4)
	.align		4
.L_4:
        /*001c*/ 	.word	index@(triton_poi_fused_clone_2)
        /*0020*/ 	.word	0x00000000


	//----- nvinfo : EIATTR_MIN_STACK_SIZE
	.align		4
.L_5:
        /*0024*/ 	.byte	0x04, 0x12
        /*0026*/ 	.short	(.L_7 - .L_6)
	.align		4
.L_6:
        /*0028*/ 	.word	index@(triton_poi_fused_clone_2)
        /*002c*/ 	.word	0x00000000
.L_7:


//--------------------- .nv.info.triton_poi_fused_clone_2 --------------------------
	.section	.nv.info.triton_poi_fused_clone_2,"",@"SHT_CUDA_INFO"
	.sectionflags	@""
	.align	4


	//----- nvinfo : EIATTR_CUDA_API_VERSION
	.align		4
        /*0000*/ 	.byte	0x04, 0x37
        /*0002*/ 	.short	(.L_9 - .L_8)
.L_8:
        /*0004*/ 	.word	0x0000007c


	//----- nvinfo : EIATTR_KPARAM_INFO
	.align		4
.L_9:
        /*0008*/ 	.byte	0x04, 0x17
        /*000a*/ 	.short	(.L_11 - .L_10)
.L_10:
        /*000c*/ 	.word	0x00000000
        /*0010*/ 	.short	0x0004
        /*0012*/ 	.short	0x001c
        /*0014*/ 	.byte	0x00, 0xf0, 0x11, 0x00


	//----- nvinfo : EIATTR_KPARAM_INFO
	.align		4
.L_11:
        /*0018*/ 	.byte	0x04, 0x17
        /*001a*/ 	.short	(.L_13 - .L_12)
.L_12:
        /*001c*/ 	.word	0x00000000
        /*0020*/ 	.short	0x0003
        /*0022*/ 	.short	0x0018
        /*0024*/ 	.byte	0x00, 0xf0, 0x11, 0x00


	//----- nvinfo : EIATTR_KPARAM_INFO
	.align		4
.L_13:
        /*0028*/ 	.byte	0x04, 0x17
        /*002a*/ 	.short	(.L_15 - .L_14)
.L_14:
        /*002c*/ 	.word	0x00000000
        /*0030*/ 	.short	0x0002
        /*0032*/ 	.short	0x0010
        /*0034*/ 	.byte	0x00, 0xf4, 0x21, 0x00


	//----- nvinfo : EIATTR_KPARAM_INFO
	.align		4
.L_15:
        /*0038*/ 	.byte	0x04, 0x17
        /*003a*/ 	.short	(.L_17 - .L_16)
.L_16:
        /*003c*/ 	.word	0x00000000
        /*0040*/ 	.short	0x0001
        /*0042*/ 	.short	0x0008
        /*0044*/ 	.byte	0x00, 0xf4, 0x21, 0x00


	//----- nvinfo : EIATTR_KPARAM_INFO
	.align		4
.L_17:
        /*0048*/ 	.byte	0x04, 0x17
        /*004a*/ 	.short	(.L_19 - .L_18)
.L_18:
        /*004c*/ 	.word	0x00000000
        /*0050*/ 	.short	0x0000
        /*0052*/ 	.short	0x0000
        /*0054*/ 	.byte	0x00, 0xf4, 0x21, 0x00


	//----- nvinfo : EIATTR_SPARSE_MMA_MASK
	.align		4
.L_19:
        /*0058*/ 	.byte	0x03, 0x50
        /*005a*/ 	.short	0x0000


	//----- nvinfo : EIATTR_MAXREG_COUNT
	.align		4
        /*005c*/ 	.byte	0x03, 0x1b
        /*005e*/ 	.short	0x00ff


	//----- nvinfo : EIATTR_EXIT_INSTR_OFFSETS
	.align		4
        /*0060*/ 	.byte	0x04, 0x1c
        /*0062*/ 	.short	(.L_21 - .L_20)


	//   ....[0]....
.L_20:
        /*0064*/ 	.word	0x00000200


	//   ....[1]....
        /*0068*/ 	.word	0x00000220


	//----- nvinfo : EIATTR_REQNTID
	.align		4
.L_21:
        /*006c*/ 	.byte	0x04, 0x10
        /*006e*/ 	.short	(.L_23 - .L_22)
.L_22:
        /*0070*/ 	.word	0x00000020
        /*0074*/ 	.word	0x00000001
        /*0078*/ 	.word	0x00000001


	//----- nvinfo : EIATTR_CBANK_PARAM_SIZE
	.align		4
.L_23:
        /*007c*/ 	.byte	0x03, 0x19
        /*007e*/ 	.short	0x0020


	//----- nvinfo : EIATTR_PARAM_CBANK
	.align		4
        /*0080*/ 	.byte	0x04, 0x0a
        /*0082*/ 	.short	(.L_25 - .L_24)
	.align		4
.L_24:
        /*0084*/ 	.word	index@(.nv.constant0.triton_poi_fused_clone_2)
        /*0088*/ 	.short	0x0210
        /*008a*/ 	.short	0x0020


	//----- nvinfo : EIATTR_SW_WAR
	.align		4
.L_25:
        /*008c*/ 	.byte	0x04, 0x36
        /*008e*/ 	.short	(.L_27 - .L_26)
.L_26:
        /*0090*/ 	.word	0x00000008
.L_27:


//--------------------- .nv.callgraph             --------------------------
	.section	.nv.callgraph,"",@"SHT_CUDA_CALLGRAPH"
	.align	4
	.sectionentsize	8
	.align		4
        /*0000*/ 	.word	0x00000000
	.align		4
        /*0004*/ 	.word	0xffffffff
	.align		4
        /*0008*/ 	.word	0x00000000
	.align		4
        /*000c*/ 	.word	0xfffffffe
	.align		4
        /*0010*/ 	.word	0x00000000
	.align		4
        /*0014*/ 	.word	0xfffffffd
	.align		4
        /*0018*/ 	.word	0x00000000
	.align		4
        /*001c*/ 	.word	0xfffffffc


//--------------------- .text.triton_poi_fused_clone_2 --------------------------
	.section	.text.triton_poi_fused_clone_2,"ax",@progbits
	.align	128
        .global         triton_poi_fused_clone_2
        .type           triton_poi_fused_clone_2,@function
        .size           triton_poi_fused_clone_2,(.L_x_1 - triton_poi_fused_clone_2)
        .other          triton_poi_fused_clone_2,@"STO_CUDA_ENTRY STV_DEFAULT"
triton_poi_fused_clone_2:
.text.triton_poi_fused_clone_2:
[----:B------:R-:W0:Y:S02]  /*0000*/  LDC R1, c[0x0][0x28] ;  /* 0x00000a00ff017b82 */ /* 0x000e240000000800 */
[----:B------:R-:W1:Y:S01]  /*0010*/  S2R R7, SR_TID.X ;  /* 0x0000000000077919 */ /* 0x000e620000002100 */
[----:B------:R-:W2:Y:S01]  /*0020*/  S2UR UR4, SR_CTAID.Y ;  /* 0x00000000000479c3 */ /* 0x000ea20000002600 */
[----:B------:R-:W-:Y:S01]  /*0030*/  IMAD.MOV.U32 R11, RZ, RZ, RZ ;  /* 0x000000ffff0b7224 */ /* 0x000fe200078e00ff */
[----:B------:R-:W3:Y:S06]  /*0040*/  S2R R9, SR_CTAID.X ;  /* 0x0000000000097919 */ /* 0x000eec0000002500 */
[----:B------:R-:W4:Y:S08]  /*0050*/  LDC.64 R2, c[0x0][0x210] ;  /* 0x00008400ff027b82 */ /* 0x000f300000000a00 */
[----:B------:R-:W5:Y:S01]  /*0060*/  LDC.64 R4, c[0x0][0x218] ;  /* 0x00008600ff047b82 */ /* 0x000f620000000a00 */
[----:B--2---:R-:W-:Y:S01]  /*0070*/  USHF.L.U32 UR4, UR4, 0x3, URZ ;  /* 0x0000000304047899 */ /* 0x004fe2000800063f */
[----:B-1----:R-:W-:-:S04]  /*0080*/  SHF.R.U32.HI R0, RZ, 0x2, R7 ;  /* 0x00000002ff007819 */ /* 0x002fc80000011607 */
[----:B------:R-:W-:-:S04]  /*0090*/  SGXT.U32 R0, R0, 0x3 ;  /* 0x000000030000781a */ /* 0x000fc80000000000 */
[----:B------:R-:W-:Y:S01]  /*00a0*/  LOP3.LUT R8, R0, UR4, RZ, 0xfc, !PT ;  /* 0x0000000400087c12 */ /* 0x000fe2000f8efcff */
[----:B------:R-:W-:Y:S01]  /*00b0*/  ULDC.64 UR4, c[0x0][0x208] ;  /* 0x0000820000047ab9 */ /* 0x000fe20000000a00 */
[----:B------:R-:W-:-:S03]  /*00c0*/  LOP3.LUT R0, R7, 0x3, RZ, 0xc0, !PT ;  /* 0x0000000307007812 */ /* 0x000fc600078ec0ff */
[----:B------:R-:W-:-:S04]  /*00d0*/  IMAD.HI R6, R8, 0x55555556, RZ ;  /* 0x5555555608067827 */ /* 0x000fc800078e02ff */
[----:B---3--:R-:W-:Y:S01]  /*00e0*/  IMAD R9, R9, 0x4, R0 ;  /* 0x0000000409097824 */ /* 0x008fe200078e0200 */
[----:B------:R-:W-:-:S03]  /*00f0*/  LEA.HI R7, R6, R6, RZ, 0x1 ;  /* 0x0000000606077211 */ /* 0x000fc600078f08ff */
[C---:B-----5:R-:W-:Y:S01]  /*0100*/  IMAD.WIDE R4, R9.reuse, 0x4, R4 ;  /* 0x0000000409047825 */ /* 0x060fe200078e0204 */
[----:B------:R-:W-:-:S03]  /*0110*/  ISETP.GE.AND P1, PT, R9, 0x4, PT ;  /* 0x000000040900780c */ /* 0x000fc60003f26270 */
[----:B------:R-:W-:Y:S01]  /*0120*/  IMAD R0, R7, -0x3, R8 ;  /* 0xfffffffd07007824 */ /* 0x000fe200078e0208 */
[----:B------:R-:W-:-:S03]  /*0130*/  ISETP.LT.AND P0, PT, R8, 0xc, !P1 ;  /* 0x0000000c0800780c */ /* 0x000fc60004f01270 */
[----:B------:R-:W-:-:S04]  /*0140*/  IMAD R0, R9, 0x3, R0 ;  /* 0x0000000309007824 */ /* 0x000fc800078e0200 */
[----:B------:R-:W-:Y:S01]  /*0150*/  IMAD R7, R7, 0xc, R0 ;  /* 0x0000000c07077824 */ /* 0x000fe200078e0200 */
[----:B------:R-:W-:Y:S01]  /*0160*/  HFMA2.MMA R0, -RZ, RZ, 0, 0 ;  /* 0x00000000ff007435 */ /* 0x000fe200000001ff */
[----:B------:R-:W2:Y:S02]  /*0170*/  @!P1 LDG.E.EL R11, desc[UR4][R4.64] ;  /* 0x00000004040b9981 */ /* 0x000ea4000c2e1900 */
[----:B----4-:R-:W-:Y:S02]  /*0180*/  IMAD.WIDE R2, R7, 0x4, R2 ;  /* 0x0000000407027825 */ /* 0x010fe400078e0202 */
[----:B------:R-:W1:Y:S05]  /*0190*/  LDC.64 R6, c[0x0][0x220] ;  /* 0x00008800ff067b82 */ /* 0x000e6a0000000a00 */
[----:B------:R-:W2:Y:S01]  /*01a0*/  @P0 LDG.E.EL R0, desc[UR4][R2.64] ;  /* 0x0000000402000981 */ /* 0x000ea2000c2e1900 */
[----:B------:R-:W-:-:S05]  /*01b0*/  LEA R9, R8, R9, 0x2 ;  /* 0x0000000908097211 */ /* 0x000fca00078e10ff */
[----:B-1----:R-:W-:-:S04]  /*01c0*/  IMAD.WIDE R6, R9, 0x4, R6 ;  /* 0x0000000409067825 */ /* 0x002fc800078e0206 */
[----:B--2---:R-:W-:Y:S01]  /*01d0*/  FADD R8, R11, R0 ;  /* 0x000000000b087221 */ /* 0x004fe20000000000 */
[----:B------:R-:W-:-:S04]  /*01e0*/  FSETP.GEU.AND P1, PT, R0, -R11, PT ;  /* 0x8000000b0000720b */ /* 0x000fc80003f2e000 */
[----:B------:R-:W-:Y:S01]  /*01f0*/  FSEL R9, R8, RZ, P1 ;  /* 0x000000ff08097208 */ /* 0x000fe20000800000 */
[----:B------:R-:W-:Y:S08]  /*0200*/  @!P0 EXIT ;  /* 0x000000000000894d */ /* 0x000ff00003800000 */
[----:B------:R-:W-:Y:S01]  /*0210*/  STG.E desc[UR4][R6.64], R9 ;  /* 0x0000000906007986 */ /* 0x000fe2000c101904 */
[----:B------:R-:W-:Y:S05]  /*0220*/  EXIT ;  /* 0x000000000000794d */ /* 0x000fea0003800000 */
.L_x_0:
[----:B------:R-:W-:-:S00]  /*0230*/  BRA `(.L_x_0) ;  /* 0xfffffffc00fc7947 */ /* 0x000fc0000383ffff */
[----:B------:R-:W-:-:S00]  /*0240*/  NOP ;  /* 0x0000000000007918 */ /* 0x000fc00000000000 */
        /* <DEDUP_REMOVED lines=11> */
.L_x_1:


//--------------------- .nv.constant0.triton_poi_fused_clone_2 --------------------------
	.section	.nv.constant0.triton_poi_fused_clone_2,"a",@progbits
	.sectionflags	@""
	.align	4
.nv.constant0.triton_poi_fused_clone_2:
	.zero		560
